//
// Generated by NVIDIA NVVM Compiler
//
// Compiler Build ID: CL-36424714
// Cuda compilation tools, release 13.0, V13.0.88
// Based on NVVM 20.0.0
//

.version 9.0
.target sm_100
.address_size 64

	// .globl	_Z18localMemoryExamplePfS_i

.visible .entry _Z18localMemoryExamplePfS_i(
	.param .u64 .ptr .align 1 _Z18localMemoryExamplePfS_i_param_0,
	.param .u64 .ptr .align 1 _Z18localMemoryExamplePfS_i_param_1,
	.param .u32 _Z18localMemoryExamplePfS_i_param_2
)
{
	.reg .pred 	%p<2>;
	.reg .b32 	%r<7>;
	.reg .b64 	%rd<5>;

	ld.param.u64 	%rd1, [_Z18localMemoryExamplePfS_i_param_1];
	ld.param.u32 	%r2, [_Z18localMemoryExamplePfS_i_param_2];
	mov.u32 	%r3, %ctaid.x;
	mov.u32 	%r4, %ntid.x;
	mov.u32 	%r5, %tid.x;
	mad.lo.s32 	%r1, %r3, %r4, %r5;
	setp.ge.s32 	%p1, %r1, %r2;
	@%p1 bra 	$L__BB0_2;
	cvta.to.global.u64 	%rd2, %rd1;
	mul.wide.s32 	%rd3, %r1, 4;
	add.s64 	%rd4, %rd2, %rd3;
	mov.b32 	%r6, 0;
	st.global.u32 	[%rd4], %r6;
$L__BB0_2:
	ret;

}
	// .globl	_Z20localMemoryOptimizedPfS_i
.visible .entry _Z20localMemoryOptimizedPfS_i(
	.param .u64 .ptr .align 1 _Z20localMemoryOptimizedPfS_i_param_0,
	.param .u64 .ptr .align 1 _Z20localMemoryOptimizedPfS_i_param_1,
	.param .u32 _Z20localMemoryOptimizedPfS_i_param_2
)
{
	.reg .pred 	%p<2>;
	.reg .b32 	%r<7>;
	.reg .b64 	%rd<5>;

	ld.param.u64 	%rd1, [_Z20localMemoryOptimizedPfS_i_param_1];
	ld.param.u32 	%r2, [_Z20localMemoryOptimizedPfS_i_param_2];
	mov.u32 	%r3, %ctaid.x;
	mov.u32 	%r4, %ntid.x;
	mov.u32 	%r5, %tid.x;
	mad.lo.s32 	%r1, %r3, %r4, %r5;
	setp.ge.s32 	%p1, %r1, %r2;
	@%p1 bra 	$L__BB1_2;
	cvta.to.global.u64 	%rd2, %rd1;
	mul.wide.s32 	%rd3, %r1, 4;
	add.s64 	%rd4, %rd2, %rd3;
	mov.b32 	%r6, 0;
	st.global.u32 	[%rd4], %r6;
$L__BB1_2:
	ret;

}
	// .globl	_Z22dynamicIndexingExamplePfS_iPi
.visible .entry _Z22dynamicIndexingExamplePfS_iPi(
	.param .u64 .ptr .align 1 _Z22dynamicIndexingExamplePfS_iPi_param_0,
	.param .u64 .ptr .align 1 _Z22dynamicIndexingExamplePfS_iPi_param_1,
	.param .u32 _Z22dynamicIndexingExamplePfS_iPi_param_2,
	.param .u64 .ptr .align 1 _Z22dynamicIndexingExamplePfS_iPi_param_3
)
{


	ret;

}


// ===== COMPILED SASS (sm_100) =====

	.target	sm_100

	.elftype	@"ET_EXEC"


//--------------------- .note.nv.tkinfo           --------------------------
	.section	.note.nv.tkinfo,"",@"SHT_NOTE"
	.sectionflags	@"SHF_NOTE_NV_TKINFO"
	.tkinfo
        /*0018*/ 	.word	0x00000002
        /*0030*/ 	.string	""
        /*0030*/ 	.string	"ptxas"
        /*0030*/ 	.string	"Cuda compilation tools, release 13.0, V13.0.88"
        /*0030*/ 	.string	"Build cuda_13.0.r13.0/compiler.36424714_0"
        /*0030*/ 	.string	"-arch sm_100 -m 64 "



//--------------------- .note.nv.cuinfo           --------------------------
	.section	.note.nv.cuinfo,"",@"SHT_NOTE"
	.sectionflags	@"SHF_NOTE_NV_CUINFO"
        /*0018*/ 	.short	0x0002
        /*001a*/ 	.short	0x0064
        /*001c*/ 	.short	0x0082
	.zero		2


//--------------------- .nv.info                  --------------------------
	.section	.nv.info,"",@"SHT_CUDA_INFO"
	.align	4


	//----- nvinfo : EIATTR_REGCOUNT
	.align		4
        /*0000*/ 	.byte	0x04, 0x2f
        /*0002*/ 	.short	(.L_1 - .L_0)
	.align		4
.L_0:
        /*0004*/ 	.word	index@(_Z18localMemoryExamplePfS_i)
        /*0008*/ 	.word	0x00000008


	//----- nvinfo : EIATTR_FRAME_SIZE
	.align		4
.L_1:
        /*000c*/ 	.byte	0x04, 0x11
        /*000e*/ 	.short	(.L_3 - .L_2)
	.align		4
.L_2:
        /*0010*/ 	.word	index@(_Z18localMemoryExamplePfS_i)
        /*0014*/ 	.word	0x00000000


	//----- nvinfo : EIATTR_REGCOUNT
	.align		4
.L_3:
        /*0018*/ 	.byte	0x04, 0x2f
        /*001a*/ 	.short	(.L_5 - .L_4)
	.align		4
.L_4:
        /*001c*/ 	.word	index@(_Z20localMemoryOptimizedPfS_i)
        /*0020*/ 	.word	0x00000008


	//----- nvinfo : EIATTR_FRAME_SIZE
	.align		4
.L_5:
        /*0024*/ 	.byte	0x04, 0x11
        /*0026*/ 	.short	(.L_7 - .L_6)
	.align		4
.L_6:
        /*0028*/ 	.word	index@(_Z20localMemoryOptimizedPfS_i)
        /*002c*/ 	.word	0x00000000


	//----- nvinfo : EIATTR_REGCOUNT
	.align		4
.L_7:
        /*0030*/ 	.byte	0x04, 0x2f
        /*0032*/ 	.short	(.L_9 - .L_8)
	.align		4
.L_8:
        /*0034*/ 	.word	index@(_Z22dynamicIndexingExamplePfS_iPi)
        /*0038*/ 	.word	0x00000004


	//----- nvinfo : EIATTR_FRAME_SIZE
	.align		4
.L_9:
        /*003c*/ 	.byte	0x04, 0x11
        /*003e*/ 	.short	(.L_11 - .L_10)
	.align		4
.L_10:
        /*0040*/ 	.word	index@(_Z22dynamicIndexingExamplePfS_iPi)
        /*0044*/ 	.word	0x00000000


	//----- nvinfo : EIATTR_MIN_STACK_SIZE
	.align		4
.L_11:
        /*0048*/ 	.byte	0x04, 0x12
        /*004a*/ 	.short	(.L_13 - .L_12)
	.align		4
.L_12:
        /*004c*/ 	.word	index@(_Z22dynamicIndexingExamplePfS_iPi)
        /*0050*/ 	.word	0x00000000


	//----- nvinfo : EIATTR_MIN_STACK_SIZE
	.align		4
.L_13:
        /*0054*/ 	.byte	0x04, 0x12
        /*0056*/ 	.short	(.L_15 - .L_14)
	.align		4
.L_14:
        /*0058*/ 	.word	index@(_Z20localMemoryOptimizedPfS_i)
        /*005c*/ 	.word	0x00000000


	//----- nvinfo : EIATTR_MIN_STACK_SIZE
	.align		4
.L_15:
        /*0060*/ 	.byte	0x04, 0x12
        /*0062*/ 	.short	(.L_17 - .L_16)
	.align		4
.L_16:
        /*0064*/ 	.word	index@(_Z18localMemoryExamplePfS_i)
        /*0068*/ 	.word	0x00000000
.L_17:


//--------------------- .nv.compat                --------------------------
	.section	.nv.compat,"",@"SHT_CUDA_COMPAT_INFO"
	.align	4
        /*0000*/ 	.byte	0x02, 0x09, 0x00, 0x00, 0x02, 0x02, 0x01, 0x00, 0x02, 0x05, 0x05, 0x00, 0x03, 0x07, 0x01, 0x01
        /*0010*/ 	.byte	0x02, 0x03, 0x00, 0x00, 0x02, 0x06, 0x01, 0x00, 0x04, 0x0b, 0x08, 0x00, 0x09, 0x00, 0x00, 0x00
        /*0020*/ 	.byte	0x00, 0x00, 0x00, 0x00


//--------------------- .nv.info._Z22dynamicIndexingExamplePfS_iPi --------------------------
	.section	.nv.info._Z22dynamicIndexingExamplePfS_iPi,"",@"SHT_CUDA_INFO"
	.sectionflags	@""
	.align	4


	//----- nvinfo : EIATTR_CUDA_API_VERSION
	.align		4
        /*0000*/ 	.byte	0x04, 0x37
        /*0002*/ 	.short	(.L_19 - .L_18)
.L_18:
        /*0004*/ 	.word	0x00000082


	//----- nvinfo : EIATTR_KPARAM_INFO
	.align		4
.L_19:
        /*0008*/ 	.byte	0x04, 0x17
        /*000a*/ 	.short	(.L_21 - .L_20)
.L_20:
        /*000c*/ 	.word	0x00000000
        /*0010*/ 	.short	0x0003
        /*0012*/ 	.short	0x0018
        /*0014*/ 	.byte	0x00, 0xf5, 0x21, 0x00


	//----- nvinfo : EIATTR_KPARAM_INFO
	.align		4
.L_21:
        /*0018*/ 	.byte	0x04, 0x17
        /*001a*/ 	.short	(.L_23 - .L_22)
.L_22:
        /*001c*/ 	.word	0x00000000
        /*0020*/ 	.short	0x0002
        /*0022*/ 	.short	0x0010
        /*0024*/ 	.byte	0x00, 0xf0, 0x11, 0x00


	//----- nvinfo : EIATTR_KPARAM_INFO
	.align		4
.L_23:
        /*0028*/ 	.byte	0x04, 0x17
        /*002a*/ 	.short	(.L_25 - .L_24)
.L_24:
        /*002c*/ 	.word	0x00000000
        /*0030*/ 	.short	0x0001
        /*0032*/ 	.short	0x0008
        /*0034*/ 	.byte	0x00, 0xf5, 0x21, 0x00


	//----- nvinfo : EIATTR_KPARAM_INFO
	.align		4
.L_25:
        /*0038*/ 	.byte	0x04, 0x17
        /*003a*/ 	.short	(.L_27 - .L_26)
.L_26:
        /*003c*/ 	.word	0x00000000
        /*0040*/ 	.short	0x0000
        /*0042*/ 	.short	0x0000
        /*0044*/ 	.byte	0x00, 0xf5, 0x21, 0x00


	//----- nvinfo : EIATTR_SPARSE_MMA_MASK
	.align		4
.L_27:
        /*0048*/ 	.byte	0x03, 0x50
        /*004a*/ 	.short	0x0000


	//----- nvinfo : EIATTR_MAXREG_COUNT
	.align		4
        /*004c*/ 	.byte	0x03, 0x1b
        /*004e*/ 	.short	0x00ff


	//----- nvinfo : EIATTR_MERCURY_ISA_VERSION
	.align		4
        /*0050*/ 	.byte	0x03, 0x5f
        /*0052*/ 	.short	0x0101


	//----- nvinfo : EIATTR_VRC_CTA_INIT_COUNT
	.align		4
        /*0054*/ 	.byte	0x02, 0x4a
	.zero		1
	.zero		1


	//----- nvinfo : EIATTR_EXIT_INSTR_OFFSETS
	.align		4
        /*0058*/ 	.byte	0x04, 0x1c
        /*005a*/ 	.short	(.L_29 - .L_28)


	//   ....[0]....
.L_28:
        /*005c*/ 	.word	0x00000010


	//----- nvinfo : EIATTR_CBANK_PARAM_SIZE
	.align		4
.L_29:
        /*0060*/ 	.byte	0x03, 0x19
        /*0062*/ 	.short	0x0020


	//----- nvinfo : EIATTR_PARAM_CBANK
	.align		4
        /*0064*/ 	.byte	0x04, 0x0a
        /*0066*/ 	.short	(.L_31 - .L_30)
	.align		4
.L_30:
        /*0068*/ 	.word	index@(.nv.constant0._Z22dynamicIndexingExamplePfS_iPi)
        /*006c*/ 	.short	0x0380
        /*006e*/ 	.short	0x0020


	//----- nvinfo : EIATTR_SW_WAR
	.align		4
.L_31:
        /*0070*/ 	.byte	0x04, 0x36
        /*0072*/ 	.short	(.L_33 - .L_32)
.L_32:
        /*0074*/ 	.word	0x00000008
.L_33:


//--------------------- .nv.info._Z20localMemoryOptimizedPfS_i --------------------------
	.section	.nv.info._Z20localMemoryOptimizedPfS_i,"",@"SHT_CUDA_INFO"
	.sectionflags	@""
	.align	4


	//----- nvinfo : EIATTR_CUDA_API_VERSION
	.align		4
        /*0000*/ 	.byte	0x04, 0x37
        /*0002*/ 	.short	(.L_35 - .L_34)
.L_34:
        /*0004*/ 	.word	0x00000082


	//----- nvinfo : EIATTR_KPARAM_INFO
	.align		4
.L_35:
        /*0008*/ 	.byte	0x04, 0x17
        /*000a*/ 	.short	(.L_37 - .L_36)
.L_36:
        /*000c*/ 	.word	0x00000000
        /*0010*/ 	.short	0x0002
        /*0012*/ 	.short	0x0010
        /*0014*/ 	.byte	0x00, 0xf0, 0x11, 0x00


	//----- nvinfo : EIATTR_KPARAM_INFO
	.align		4
.L_37:
        /*0018*/ 	.byte	0x04, 0x17
        /*001a*/ 	.short	(.L_39 - .L_38)
.L_38:
        /*001c*/ 	.word	0x00000000
        /*0020*/ 	.short	0x0001
        /*0022*/ 	.short	0x0008
        /*0024*/ 	.byte	0x00, 0xf5, 0x21, 0x00


	//----- nvinfo : EIATTR_KPARAM_INFO
	.align		4
.L_39:
        /*0028*/ 	.byte	0x04, 0x17
        /*002a*/ 	.short	(.L_41 - .L_40)
.L_40:
        /*002c*/ 	.word	0x00000000
        /*0030*/ 	.short	0x0000
        /*0032*/ 	.short	0x0000
        /*0034*/ 	.byte	0x00, 0xf5, 0x21, 0x00


	//----- nvinfo : EIATTR_SPARSE_MMA_MASK
	.align		4
.L_41:
        /*0038*/ 	.byte	0x03, 0x50
        /*003a*/ 	.short	0x0000


	//----- nvinfo : EIATTR_MAXREG_COUNT
	.align		4
        /*003c*/ 	.byte	0x03, 0x1b
        /*003e*/ 	.short	0x00ff


	//----- nvinfo : EIATTR_MERCURY_ISA_VERSION
	.align		4
        /*0040*/ 	.byte	0x03, 0x5f
        /*0042*/ 	.short	0x0101


	//----- nvinfo : EIATTR_VRC_CTA_INIT_COUNT
	.align		4
        /*0044*/ 	.byte	0x02, 0x4a
	.zero		1
	.zero		1


	//----- nvinfo : EIATTR_EXIT_INSTR_OFFSETS
	.align		4
        /*0048*/ 	.byte	0x04, 0x1c
        /*004a*/ 	.short	(.L_43 - .L_42)


	//   ....[0]....
.L_42:
        /*004c*/ 	.word	0x00000070


	//   ....[1]....
        /*0050*/ 	.word	0x000000c0


	//----- nvinfo : EIATTR_CBANK_PARAM_SIZE
	.align		4
.L_43:
        /*0054*/ 	.byte	0x03, 0x19
        /*0056*/ 	.short	0x0014


	//----- nvinfo : EIATTR_PARAM_CBANK
	.align		4
        /*0058*/ 	.byte	0x04, 0x0a
        /*005a*/ 	.short	(.L_45 - .L_44)
	.align		4
.L_44:
        /*005c*/ 	.word	index@(.nv.constant0._Z20localMemoryOptimizedPfS_i)
        /*0060*/ 	.short	0x0380
        /*0062*/ 	.short	0x0014


	//----- nvinfo : EIATTR_SW_WAR
	.align		4
.L_45:
        /*0064*/ 	.byte	0x04, 0x36
        /*0066*/ 	.short	(.L_47 - .L_46)
.L_46:
        /*0068*/ 	.word	0x00000008
.L_47:


//--------------------- .nv.info._Z18localMemoryExamplePfS_i --------------------------
	.section	.nv.info._Z18localMemoryExamplePfS_i,"",@"SHT_CUDA_INFO"
	.sectionflags	@""
	.align	4


	//----- nvinfo : EIATTR_CUDA_API_VERSION
	.align		4
        /*0000*/ 	.byte	0x04, 0x37
        /*0002*/ 	.short	(.L_49 - .L_48)
.L_48:
        /*0004*/ 	.word	0x00000082


	//----- nvinfo : EIATTR_KPARAM_INFO
	.align		4
.L_49:
        /*0008*/ 	.byte	0x04, 0x17
        /*000a*/ 	.short	(.L_51 - .L_50)
.L_50:
        /*000c*/ 	.word	0x00000000
        /*0010*/ 	.short	0x0002
        /*0012*/ 	.short	0x0010
        /*0014*/ 	.byte	0x00, 0xf0, 0x11, 0x00


	//----- nvinfo : EIATTR_KPARAM_INFO
	.align		4
.L_51:
        /*0018*/ 	.byte	0x04, 0x17
        /*001a*/ 	.short	(.L_53 - .L_52)
.L_52:
        /*001c*/ 	.word	0x00000000
        /*0020*/ 	.short	0x0001
        /*0022*/ 	.short	0x0008
        /*0024*/ 	.byte	0x00, 0xf5, 0x21, 0x00


	//----- nvinfo : EIATTR_KPARAM_INFO
	.align		4
.L_53:
        /*0028*/ 	.byte	0x04, 0x17
        /*002a*/ 	.short	(.L_55 - .L_54)
.L_54:
        /*002c*/ 	.word	0x00000000
        /*0030*/ 	.short	0x0000
        /*0032*/ 	.short	0x0000
        /*0034*/ 	.byte	0x00, 0xf5, 0x21, 0x00


	//----- nvinfo : EIATTR_SPARSE_MMA_MASK
	.align		4
.L_55:
        /*0038*/ 	.byte	0x03, 0x50
        /*003a*/ 	.short	0x0000


	//----- nvinfo : EIATTR_MAXREG_COUNT
	.align		4
        /*003c*/ 	.byte	0x03, 0x1b
        /*003e*/ 	.short	0x00ff


	//----- nvinfo : EIATTR_MERCURY_ISA_VERSION
	.align		4
        /*0040*/ 	.byte	0x03, 0x5f
        /*0042*/ 	.short	0x0101


	//----- nvinfo : EIATTR_VRC_CTA_INIT_COUNT
	.align		4
        /*0044*/ 	.byte	0x02, 0x4a
	.zero		1
	.zero		1


	//----- nvinfo : EIATTR_EXIT_INSTR_OFFSETS
	.align		4
        /*0048*/ 	.byte	0x04, 0x1c
        /*004a*/ 	.short	(.L_57 - .L_56)


	//   ....[0]....
.L_56:
        /*004c*/ 	.word	0x00000070


	//   ....[1]....
        /*0050*/ 	.word	0x000000c0


	//----- nvinfo : EIATTR_CBANK_PARAM_SIZE
	.align		4
.L_57:
        /*0054*/ 	.byte	0x03, 0x19
        /*0056*/ 	.short	0x0014


	//----- nvinfo : EIATTR_PARAM_CBANK
	.align		4
        /*0058*/ 	.byte	0x04, 0x0a
        /*005a*/ 	.short	(.L_59 - .L_58)
	.align		4
.L_58:
        /*005c*/ 	.word	index@(.nv.constant0._Z18localMemoryExamplePfS_i)
        /*0060*/ 	.short	0x0380
        /*0062*/ 	.short	0x0014


	//----- nvinfo : EIATTR_SW_WAR
	.align		4
.L_59:
        /*0064*/ 	.byte	0x04, 0x36
        /*0066*/ 	.short	(.L_61 - .L_60)
.L_60:
        /*0068*/ 	.word	0x00000008
.L_61:


//--------------------- .nv.callgraph             --------------------------
	.section	.nv.callgraph,"",@"SHT_CUDA_CALLGRAPH"
	.align	4
	.sectionentsize	8
	.align		4
        /*0000*/ 	.word	0x00000000
	.align		4
        /*0004*/ 	.word	0xffffffff
	.align		4
        /*0008*/ 	.word	0x00000000
	.align		4
        /*000c*/ 	.word	0xfffffffe
	.align		4
        /*0010*/ 	.word	0x00000000
	.align		4
        /*0014*/ 	.word	0xfffffffd
	.align		4
        /*0018*/ 	.word	0x00000000
	.align		4
        /*001c*/ 	.word	0xfffffffc


//--------------------- .text._Z22dynamicIndexingExamplePfS_iPi --------------------------
	.section	.text._Z22dynamicIndexingExamplePfS_iPi,"ax",@progbits
	.align	128
        .global         _Z22dynamicIndexingExamplePfS_iPi
        .type           _Z22dynamicIndexingExamplePfS_iPi,@function
        .size           _Z22dynamicIndexingExamplePfS_iPi,(.L_x_3 - _Z22dynamicIndexingExamplePfS_iPi)
        .other          _Z22dynamicIndexingExamplePfS_iPi,@"STO_CUDA_ENTRY STV_DEFAULT"
_Z22dynamicIndexingExamplePfS_iPi:
.text._Z22dynamicIndexingExamplePfS_iPi:
[----:B------:R-:W-:Y:S01]  /*0000*/  LDC R1, c[0x0][0x37c] ;  /* 0x0000df00ff017b82 */ /* 0x000fe20000000800 */
[----:B------:R-:W-:Y:S05]  /*0010*/  EXIT ;  /* 0x000000000000794d */ /* 0x000fea0003800000 */
.L_x_0:
[----:B------:R-:W-:-:S00]  /*0020*/  BRA `(.L_x_0) ;  /* 0xfffffffc00fc7947 */ /* 0x000fc0000383ffff */
[----:B------:R-:W-:-:S00]  /*0030*/  NOP ;  /* 0x0000000000007918 */ /* 0x000fc00000000000 */
        /* <DEDUP_REMOVED lines=12> */
.L_x_3:


//--------------------- .text._Z20localMemoryOptimizedPfS_i --------------------------
	.section	.text._Z20localMemoryOptimizedPfS_i,"ax",@progbits
	.align	128
        .global         _Z20localMemoryOptimizedPfS_i
        .type           _Z20localMemoryOptimizedPfS_i,@function
        .size           _Z20localMemoryOptimizedPfS_i,(.L_x_4 - _Z20localMemoryOptimizedPfS_i)
        .other          _Z20localMemoryOptimizedPfS_i,@"STO_CUDA_ENTRY STV_DEFAULT"
_Z20localMemoryOptimizedPfS_i:
.text._Z20localMemoryOptimizedPfS_i:
[----:B------:R-:W-:Y:S01]  /*0000*/  LDC R1, c[0x0][0x37c] ;  /* 0x0000df00ff017b82 */ /* 0x000fe20000000800 */
[----:B------:R-:W0:Y:S07]  /*0010*/  S2R R0, SR_TID.X ;  /* 0x0000000000007919 */ /* 0x000e2e0000002100 */
[----:B------:R-:W0:Y:S01]  /*0020*/  S2UR UR4, SR_CTAID.X ;  /* 0x00000000000479c3 */ /* 0x000e220000002500 */
[----:B------:R-:W1:Y:S07]  /*0030*/  LDCU UR5, c[0x0][0x390] ;  /* 0x00007200ff0577ac */ /* 0x000e6e0008000800 */
[----:B------:R-:W0:Y:S02]  /*0040*/  LDC R5, c[0x0][0x360] ;  /* 0x0000d800ff057b82 */ /* 0x000e240000000800 */
[----:B0-----:R-:W-:-:S05]  /*0050*/  IMAD R5, R5, UR4, R0 ;  /* 0x0000000405057c24 */ /* 0x001fca000f8e0200 */
[----:B-1----:R-:W-:-:S13]  /*0060*/  ISETP.GE.AND P0, PT, R5, UR5, PT ;  /* 0x0000000505007c0c */ /* 0x002fda000bf06270 */
[----:B------:R-:W-:Y:S05]  /*0070*/  @P0 EXIT ;  /* 0x000000000000094d */ /* 0x000fea0003800000 */
[----:B------:R-:W0:Y:S01]  /*0080*/  LDC.64 R2, c[0x0][0x388] ;  /* 0x0000e200ff027b82 */ /* 0x000e220000000a00 */
[----:B------:R-:W1:Y:S01]  /*0090*/  LDCU.64 UR4, c[0x0][0x358] ;  /* 0x00006b00ff0477ac */ /* 0x000e620008000a00 */
[----:B0-----:R-:W-:-:S05]  /*00a0*/  IMAD.WIDE R2, R5, 0x4, R2 ;  /* 0x0000000405027825 */ /* 0x001fca00078e0202 */
[----:B-1----:R-:W-:Y:S01]  /*00b0*/  STG.E desc[UR4][R2.64], RZ ;  /* 0x000000ff02007986 */ /* 0x002fe2000c101904 */
[----:B------:R-:W-:Y:S05]  /*00c0*/  EXIT ;  /* 0x000000000000794d */ /* 0x000fea0003800000 */
.L_x_1:
        /* <DEDUP_REMOVED lines=11> */
.L_x_4:


//--------------------- .text._Z18localMemoryExamplePfS_i --------------------------
	.section	.text._Z18localMemoryExamplePfS_i,"ax",@progbits
	.align	128
        .global         _Z18localMemoryExamplePfS_i
        .type           _Z18localMemoryExamplePfS_i,@function
        .size           _Z18localMemoryExamplePfS_i,(.L_x_5 - _Z18localMemoryExamplePfS_i)
        .other          _Z18localMemoryExamplePfS_i,@"STO_CUDA_ENTRY STV_DEFAULT"
_Z18localMemoryExamplePfS_i:
.text._Z18localMemoryExamplePfS_i:
        /* <DEDUP_REMOVED lines=13> */
.L_x_2:
        /* <DEDUP_REMOVED lines=11> */
.L_x_5:


//--------------------- .nv.shared.reserved.0     --------------------------
	.section	.nv.shared.reserved.0,"aw",@nobits
	.weak		__nv_reservedSMEM_offset_0_alias
	.size		__nv_reservedSMEM_offset_0_alias, 0, 64
	.other		__nv_reservedSMEM_offset_0_alias,@"STO_CUDA_RESERVED_SHARED STV_DEFAULT"
__nv_reservedSMEM_offset_0_alias:
	.zero		0
	.zero		64


//--------------------- .nv.constant0._Z22dynamicIndexingExamplePfS_iPi --------------------------
	.section	.nv.constant0._Z22dynamicIndexingExamplePfS_iPi,"a",@progbits
	.sectionflags	@""
	.align	4
.nv.constant0._Z22dynamicIndexingExamplePfS_iPi:
	.zero		928


//--------------------- .nv.constant0._Z20localMemoryOptimizedPfS_i --------------------------
	.section	.nv.constant0._Z20localMemoryOptimizedPfS_i,"a",@progbits
	.sectionflags	@""
	.align	4
.nv.constant0._Z20localMemoryOptimizedPfS_i:
	.zero		916


//--------------------- .nv.constant0._Z18localMemoryExamplePfS_i --------------------------
	.section	.nv.constant0._Z18localMemoryExamplePfS_i,"a",@progbits
	.sectionflags	@""
	.align	4
.nv.constant0._Z18localMemoryExamplePfS_i:
	.zero		916


//--------------------- SYMBOLS --------------------------

	.type		.nv.reservedSmem.offset0,@object
	.size		.nv.reservedSmem.offset0,0x4
